//
// Generated by NVIDIA NVVM Compiler
//
// Compiler Build ID: CL-36424714
// Cuda compilation tools, release 13.0, V13.0.88
// Based on NVVM 20.0.0
//

.version 9.0
.target sm_100
.address_size 64

	// .globl	_Z8myKernelPfPKfjj

.visible .entry _Z8myKernelPfPKfjj(
	.param .u64 .ptr .align 1 _Z8myKernelPfPKfjj_param_0,
	.param .u64 .ptr .align 1 _Z8myKernelPfPKfjj_param_1,
	.param .u32 _Z8myKernelPfPKfjj_param_2,
	.param .u32 _Z8myKernelPfPKfjj_param_3
)
{
	.reg .pred 	%p<14>;
	.reg .b32 	%r<72>;
	.reg .b32 	%f<59>;
	.reg .b64 	%rd<65>;

	ld.param.u64 	%rd4, [_Z8myKernelPfPKfjj_param_0];
	ld.param.u64 	%rd3, [_Z8myKernelPfPKfjj_param_1];
	ld.param.u32 	%r25, [_Z8myKernelPfPKfjj_param_2];
	ld.param.u32 	%r26, [_Z8myKernelPfPKfjj_param_3];
	cvta.to.global.u64 	%rd1, %rd4;
	mov.u32 	%r28, %ctaid.x;
	mov.u32 	%r29, %ntid.x;
	mov.u32 	%r30, %tid.x;
	mad.lo.s32 	%r1, %r28, %r29, %r30;
	mov.u32 	%r31, %ctaid.y;
	mov.u32 	%r32, %ntid.y;
	mov.u32 	%r33, %tid.y;
	mad.lo.s32 	%r34, %r31, %r32, %r33;
	setp.gt.u32 	%p1, %r1, %r25;
	setp.gt.u32 	%p2, %r34, %r26;
	or.pred  	%p3, %p1, %p2;
	setp.eq.s32 	%p4, %r25, 0;
	or.pred  	%p5, %p3, %p4;
	@%p5 bra 	$L__BB0_13;
	cvta.to.global.u64 	%rd5, %rd3;
	mul.lo.s32 	%r3, %r25, %r1;
	mad.lo.s32 	%r36, %r25, %r34, %r1;
	mul.wide.u32 	%rd6, %r36, 4;
	add.s64 	%rd2, %rd5, %rd6;
	add.s32 	%r37, %r25, -1;
	and.b32  	%r4, %r25, 15;
	setp.lt.u32 	%p6, %r37, 15;
	mov.b32 	%r68, 0;
	@%p6 bra 	$L__BB0_4;
	and.b32  	%r68, %r25, -16;
	neg.s32 	%r66, %r68;
	add.s32 	%r65, %r3, 7;
$L__BB0_3:
	.pragma "nounroll";
	add.s32 	%r38, %r65, -7;
	mul.wide.u32 	%rd7, %r38, 4;
	add.s64 	%rd8, %rd1, %rd7;
	ld.global.f32 	%f1, [%rd2];
	atom.global.add.f32 	%f2, [%rd8], %f1;
	add.s32 	%r39, %r65, -6;
	mul.wide.u32 	%rd9, %r39, 4;
	add.s64 	%rd10, %rd1, %rd9;
	ld.global.f32 	%f3, [%rd2];
	atom.global.add.f32 	%f4, [%rd10], %f3;
	add.s32 	%r40, %r65, -5;
	mul.wide.u32 	%rd11, %r40, 4;
	add.s64 	%rd12, %rd1, %rd11;
	ld.global.f32 	%f5, [%rd2];
	atom.global.add.f32 	%f6, [%rd12], %f5;
	add.s32 	%r41, %r65, -4;
	mul.wide.u32 	%rd13, %r41, 4;
	add.s64 	%rd14, %rd1, %rd13;
	ld.global.f32 	%f7, [%rd2];
	atom.global.add.f32 	%f8, [%rd14], %f7;
	add.s32 	%r42, %r65, -3;
	mul.wide.u32 	%rd15, %r42, 4;
	add.s64 	%rd16, %rd1, %rd15;
	ld.global.f32 	%f9, [%rd2];
	atom.global.add.f32 	%f10, [%rd16], %f9;
	add.s32 	%r43, %r65, -2;
	mul.wide.u32 	%rd17, %r43, 4;
	add.s64 	%rd18, %rd1, %rd17;
	ld.global.f32 	%f11, [%rd2];
	atom.global.add.f32 	%f12, [%rd18], %f11;
	add.s32 	%r44, %r65, -1;
	mul.wide.u32 	%rd19, %r44, 4;
	add.s64 	%rd20, %rd1, %rd19;
	ld.global.f32 	%f13, [%rd2];
	atom.global.add.f32 	%f14, [%rd20], %f13;
	add.s32 	%r45, %r65, 8;
	mul.wide.u32 	%rd21, %r65, 4;
	add.s64 	%rd22, %rd1, %rd21;
	ld.global.f32 	%f15, [%rd2];
	atom.global.add.f32 	%f16, [%rd22], %f15;
	add.s32 	%r46, %r65, 1;
	mul.wide.u32 	%rd23, %r46, 4;
	add.s64 	%rd24, %rd1, %rd23;
	ld.global.f32 	%f17, [%rd2];
	atom.global.add.f32 	%f18, [%rd24], %f17;
	add.s32 	%r47, %r65, 2;
	mul.wide.u32 	%rd25, %r47, 4;
	add.s64 	%rd26, %rd1, %rd25;
	ld.global.f32 	%f19, [%rd2];
	atom.global.add.f32 	%f20, [%rd26], %f19;
	add.s32 	%r48, %r65, 3;
	mul.wide.u32 	%rd27, %r48, 4;
	add.s64 	%rd28, %rd1, %rd27;
	ld.global.f32 	%f21, [%rd2];
	atom.global.add.f32 	%f22, [%rd28], %f21;
	add.s32 	%r49, %r65, 4;
	mul.wide.u32 	%rd29, %r49, 4;
	add.s64 	%rd30, %rd1, %rd29;
	ld.global.f32 	%f23, [%rd2];
	atom.global.add.f32 	%f24, [%rd30], %f23;
	add.s32 	%r50, %r65, 5;
	mul.wide.u32 	%rd31, %r50, 4;
	add.s64 	%rd32, %rd1, %rd31;
	ld.global.f32 	%f25, [%rd2];
	atom.global.add.f32 	%f26, [%rd32], %f25;
	add.s32 	%r51, %r65, 6;
	mul.wide.u32 	%rd33, %r51, 4;
	add.s64 	%rd34, %rd1, %rd33;
	ld.global.f32 	%f27, [%rd2];
	atom.global.add.f32 	%f28, [%rd34], %f27;
	add.s32 	%r52, %r65, 7;
	mul.wide.u32 	%rd35, %r52, 4;
	add.s64 	%rd36, %rd1, %rd35;
	ld.global.f32 	%f29, [%rd2];
	atom.global.add.f32 	%f30, [%rd36], %f29;
	mul.wide.u32 	%rd37, %r45, 4;
	add.s64 	%rd38, %rd1, %rd37;
	ld.global.f32 	%f31, [%rd2];
	atom.global.add.f32 	%f32, [%rd38], %f31;
	add.s32 	%r66, %r66, 16;
	add.s32 	%r65, %r65, 16;
	setp.ne.s32 	%p7, %r66, 0;
	@%p7 bra 	$L__BB0_3;
$L__BB0_4:
	setp.eq.s32 	%p8, %r4, 0;
	@%p8 bra 	$L__BB0_13;
	and.b32  	%r13, %r25, 7;
	setp.lt.u32 	%p9, %r4, 8;
	@%p9 bra 	$L__BB0_7;
	add.s32 	%r53, %r68, %r3;
	mul.wide.u32 	%rd39, %r53, 4;
	add.s64 	%rd40, %rd1, %rd39;
	ld.global.f32 	%f33, [%rd2];
	atom.global.add.f32 	%f34, [%rd40], %f33;
	add.s32 	%r54, %r53, 1;
	mul.wide.u32 	%rd41, %r54, 4;
	add.s64 	%rd42, %rd1, %rd41;
	ld.global.f32 	%f35, [%rd2];
	atom.global.add.f32 	%f36, [%rd42], %f35;
	add.s32 	%r55, %r53, 2;
	mul.wide.u32 	%rd43, %r55, 4;
	add.s64 	%rd44, %rd1, %rd43;
	ld.global.f32 	%f37, [%rd2];
	atom.global.add.f32 	%f38, [%rd44], %f37;
	add.s32 	%r56, %r53, 3;
	mul.wide.u32 	%rd45, %r56, 4;
	add.s64 	%rd46, %rd1, %rd45;
	ld.global.f32 	%f39, [%rd2];
	atom.global.add.f32 	%f40, [%rd46], %f39;
	add.s32 	%r57, %r53, 4;
	mul.wide.u32 	%rd47, %r57, 4;
	add.s64 	%rd48, %rd1, %rd47;
	ld.global.f32 	%f41, [%rd2];
	atom.global.add.f32 	%f42, [%rd48], %f41;
	add.s32 	%r58, %r53, 5;
	mul.wide.u32 	%rd49, %r58, 4;
	add.s64 	%rd50, %rd1, %rd49;
	ld.global.f32 	%f43, [%rd2];
	atom.global.add.f32 	%f44, [%rd50], %f43;
	add.s32 	%r59, %r53, 6;
	mul.wide.u32 	%rd51, %r59, 4;
	add.s64 	%rd52, %rd1, %rd51;
	ld.global.f32 	%f45, [%rd2];
	atom.global.add.f32 	%f46, [%rd52], %f45;
	add.s32 	%r60, %r53, 7;
	mul.wide.u32 	%rd53, %r60, 4;
	add.s64 	%rd54, %rd1, %rd53;
	ld.global.f32 	%f47, [%rd2];
	atom.global.add.f32 	%f48, [%rd54], %f47;
	add.s32 	%r68, %r68, 8;
$L__BB0_7:
	setp.eq.s32 	%p10, %r13, 0;
	@%p10 bra 	$L__BB0_13;
	and.b32  	%r16, %r25, 3;
	setp.lt.u32 	%p11, %r13, 4;
	@%p11 bra 	$L__BB0_10;
	add.s32 	%r61, %r68, %r3;
	mul.wide.u32 	%rd55, %r61, 4;
	add.s64 	%rd56, %rd1, %rd55;
	ld.global.f32 	%f49, [%rd2];
	atom.global.add.f32 	%f50, [%rd56], %f49;
	add.s32 	%r62, %r61, 1;
	mul.wide.u32 	%rd57, %r62, 4;
	add.s64 	%rd58, %rd1, %rd57;
	ld.global.f32 	%f51, [%rd2];
	atom.global.add.f32 	%f52, [%rd58], %f51;
	add.s32 	%r63, %r61, 2;
	mul.wide.u32 	%rd59, %r63, 4;
	add.s64 	%rd60, %rd1, %rd59;
	ld.global.f32 	%f53, [%rd2];
	atom.global.add.f32 	%f54, [%rd60], %f53;
	add.s32 	%r64, %r61, 3;
	mul.wide.u32 	%rd61, %r64, 4;
	add.s64 	%rd62, %rd1, %rd61;
	ld.global.f32 	%f55, [%rd2];
	atom.global.add.f32 	%f56, [%rd62], %f55;
	add.s32 	%r68, %r68, 4;
$L__BB0_10:
	setp.eq.s32 	%p12, %r16, 0;
	@%p12 bra 	$L__BB0_13;
	add.s32 	%r71, %r68, %r3;
	neg.s32 	%r70, %r16;
$L__BB0_12:
	.pragma "nounroll";
	mul.wide.u32 	%rd63, %r71, 4;
	add.s64 	%rd64, %rd1, %rd63;
	ld.global.f32 	%f57, [%rd2];
	atom.global.add.f32 	%f58, [%rd64], %f57;
	add.s32 	%r71, %r71, 1;
	add.s32 	%r70, %r70, 1;
	setp.ne.s32 	%p13, %r70, 0;
	@%p13 bra 	$L__BB0_12;
$L__BB0_13:
	ret;

}


// ===== COMPILED SASS (sm_100) =====

	.target	sm_100

	.elftype	@"ET_EXEC"


//--------------------- .note.nv.tkinfo           --------------------------
	.section	.note.nv.tkinfo,"",@"SHT_NOTE"
	.sectionflags	@"SHF_NOTE_NV_TKINFO"
	.tkinfo
        /*0018*/ 	.word	0x00000002
        /*0030*/ 	.string	""
        /*0030*/ 	.string	"ptxas"
        /*0030*/ 	.string	"Cuda compilation tools, release 13.0, V13.0.88"
        /*0030*/ 	.string	"Build cuda_13.0.r13.0/compiler.36424714_0"
        /*0030*/ 	.string	"-arch sm_100 -m 64 "



//--------------------- .note.nv.cuinfo           --------------------------
	.section	.note.nv.cuinfo,"",@"SHT_NOTE"
	.sectionflags	@"SHF_NOTE_NV_CUINFO"
        /*0018*/ 	.short	0x0002
        /*001a*/ 	.short	0x0064
        /*001c*/ 	.short	0x0082
	.zero		2


//--------------------- .nv.info                  --------------------------
	.section	.nv.info,"",@"SHT_CUDA_INFO"
	.align	4


	//----- nvinfo : EIATTR_REGCOUNT
	.align		4
        /*0000*/ 	.byte	0x04, 0x2f
        /*0002*/ 	.short	(.L_1 - .L_0)
	.align		4
.L_0:
        /*0004*/ 	.word	index@(_Z8myKernelPfPKfjj)
        /*0008*/ 	.word	0x0000001c


	//----- nvinfo : EIATTR_FRAME_SIZE
	.align		4
.L_1:
        /*000c*/ 	.byte	0x04, 0x11
        /*000e*/ 	.short	(.L_3 - .L_2)
	.align		4
.L_2:
        /*0010*/ 	.word	index@(_Z8myKernelPfPKfjj)
        /*0014*/ 	.word	0x00000000


	//----- nvinfo : EIATTR_MIN_STACK_SIZE
	.align		4
.L_3:
        /*0018*/ 	.byte	0x04, 0x12
        /*001a*/ 	.short	(.L_5 - .L_4)
	.align		4
.L_4:
        /*001c*/ 	.word	index@(_Z8myKernelPfPKfjj)
        /*0020*/ 	.word	0x00000000
.L_5:


//--------------------- .nv.compat                --------------------------
	.section	.nv.compat,"",@"SHT_CUDA_COMPAT_INFO"
	.align	4
        /*0000*/ 	.byte	0x02, 0x09, 0x00, 0x00, 0x02, 0x02, 0x01, 0x00, 0x02, 0x05, 0x05, 0x00, 0x03, 0x07, 0x01, 0x01
        /*0010*/ 	.byte	0x02, 0x03, 0x00, 0x00, 0x02, 0x06, 0x01, 0x00, 0x04, 0x0b, 0x08, 0x00, 0x09, 0x00, 0x00, 0x00
        /*0020*/ 	.byte	0x00, 0x00, 0x00, 0x00


//--------------------- .nv.info._Z8myKernelPfPKfjj --------------------------
	.section	.nv.info._Z8myKernelPfPKfjj,"",@"SHT_CUDA_INFO"
	.sectionflags	@""
	.align	4


	//----- nvinfo : EIATTR_CUDA_API_VERSION
	.align		4
        /*0000*/ 	.byte	0x04, 0x37
        /*0002*/ 	.short	(.L_7 - .L_6)
.L_6:
        /*0004*/ 	.word	0x00000082


	//----- nvinfo : EIATTR_KPARAM_INFO
	.align		4
.L_7:
        /*0008*/ 	.byte	0x04, 0x17
        /*000a*/ 	.short	(.L_9 - .L_8)
.L_8:
        /*000c*/ 	.word	0x00000000
        /*0010*/ 	.short	0x0003
        /*0012*/ 	.short	0x0014
        /*0014*/ 	.byte	0x00, 0xf0, 0x11, 0x00


	//----- nvinfo : EIATTR_KPARAM_INFO
	.align		4
.L_9:
        /*0018*/ 	.byte	0x04, 0x17
        /*001a*/ 	.short	(.L_11 - .L_10)
.L_10:
        /*001c*/ 	.word	0x00000000
        /*0020*/ 	.short	0x0002
        /*0022*/ 	.short	0x0010
        /*0024*/ 	.byte	0x00, 0xf0, 0x11, 0x00


	//----- nvinfo : EIATTR_KPARAM_INFO
	.align		4
.L_11:
        /*0028*/ 	.byte	0x04, 0x17
        /*002a*/ 	.short	(.L_13 - .L_12)
.L_12:
        /*002c*/ 	.word	0x00000000
        /*0030*/ 	.short	0x0001
        /*0032*/ 	.short	0x0008
        /*0034*/ 	.byte	0x00, 0xf5, 0x21, 0x00


	//----- nvinfo : EIATTR_KPARAM_INFO
	.align		4
.L_13:
        /*0038*/ 	.byte	0x04, 0x17
        /*003a*/ 	.short	(.L_15 - .L_14)
.L_14:
        /*003c*/ 	.word	0x00000000
        /*0040*/ 	.short	0x0000
        /*0042*/ 	.short	0x0000
        /*0044*/ 	.byte	0x00, 0xf5, 0x21, 0x00


	//----- nvinfo : EIATTR_SPARSE_MMA_MASK
	.align		4
.L_15:
        /*0048*/ 	.byte	0x03, 0x50
        /*004a*/ 	.short	0x0000


	//----- nvinfo : EIATTR_MAXREG_COUNT
	.align		4
        /*004c*/ 	.byte	0x03, 0x1b
        /*004e*/ 	.short	0x00ff


	//----- nvinfo : EIATTR_MERCURY_ISA_VERSION
	.align		4
        /*0050*/ 	.byte	0x03, 0x5f
        /*0052*/ 	.short	0x0101


	//----- nvinfo : EIATTR_VRC_CTA_INIT_COUNT
	.align		4
        /*0054*/ 	.byte	0x02, 0x4a
	.zero		1
	.zero		1


	//----- nvinfo : EIATTR_EXIT_INSTR_OFFSETS
	.align		4
        /*0058*/ 	.byte	0x04, 0x1c
        /*005a*/ 	.short	(.L_17 - .L_16)


	//   ....[0]....
.L_16:
        /*005c*/ 	.word	0x000000d0


	//   ....[1]....
        /*0060*/ 	.word	0x000005f0


	//   ....[2]....
        /*0064*/ 	.word	0x00000860


	//   ....[3]....
        /*0068*/ 	.word	0x000009d0


	//   ....[4]....
        /*006c*/ 	.word	0x00000a80


	//----- nvinfo : EIATTR_CBANK_PARAM_SIZE
	.align		4
.L_17:
        /*0070*/ 	.byte	0x03, 0x19
        /*0072*/ 	.short	0x0018


	//----- nvinfo : EIATTR_PARAM_CBANK
	.align		4
        /*0074*/ 	.byte	0x04, 0x0a
        /*0076*/ 	.short	(.L_19 - .L_18)
	.align		4
.L_18:
        /*0078*/ 	.word	index@(.nv.constant0._Z8myKernelPfPKfjj)
        /*007c*/ 	.short	0x0380
        /*007e*/ 	.short	0x0018


	//----- nvinfo : EIATTR_SW_WAR
	.align		4
.L_19:
        /*0080*/ 	.byte	0x04, 0x36
        /*0082*/ 	.short	(.L_21 - .L_20)
.L_20:
        /*0084*/ 	.word	0x00000008
.L_21:


//--------------------- .nv.callgraph             --------------------------
	.section	.nv.callgraph,"",@"SHT_CUDA_CALLGRAPH"
	.align	4
	.sectionentsize	8
	.align		4
        /*0000*/ 	.word	0x00000000
	.align		4
        /*0004*/ 	.word	0xffffffff
	.align		4
        /*0008*/ 	.word	0x00000000
	.align		4
        /*000c*/ 	.word	0xfffffffe
	.align		4
        /*0010*/ 	.word	0x00000000
	.align		4
        /*0014*/ 	.word	0xfffffffd
	.align		4
        /*0018*/ 	.word	0x00000000
	.align		4
        /*001c*/ 	.word	0xfffffffc


//--------------------- .text._Z8myKernelPfPKfjj  --------------------------
	.section	.text._Z8myKernelPfPKfjj,"ax",@progbits
	.align	128
        .global         _Z8myKernelPfPKfjj
        .type           _Z8myKernelPfPKfjj,@function
        .size           _Z8myKernelPfPKfjj,(.L_x_6 - _Z8myKernelPfPKfjj)
        .other          _Z8myKernelPfPKfjj,@"STO_CUDA_ENTRY STV_DEFAULT"
_Z8myKernelPfPKfjj:
.text._Z8myKernelPfPKfjj:
[----:B------:R-:W-:Y:S01]  /*0000*/  LDC R1, c[0x0][0x37c] ;  /* 0x0000df00ff017b82 */ /* 0x000fe20000000800 */
[----:B------:R-:W0:Y:S07]  /*0010*/  S2R R5, SR_TID.Y ;  /* 0x0000000000057919 */ /* 0x000e2e0000002200 */
[----:B------:R-:W1:Y:S01]  /*0020*/  LDC R7, c[0x0][0x360] ;  /* 0x0000d800ff077b82 */ /* 0x000e620000000800 */
[----:B------:R-:W1:Y:S07]  /*0030*/  S2R R4, SR_TID.X ;  /* 0x0000000000047919 */ /* 0x000e6e0000002100 */
[----:B------:R-:W0:Y:S08]  /*0040*/  S2UR UR5, SR_CTAID.Y ;  /* 0x00000000000579c3 */ /* 0x000e300000002600 */
[----:B------:R-:W0:Y:S08]  /*0050*/  LDC R0, c[0x0][0x364] ;  /* 0x0000d900ff007b82 */ /* 0x000e300000000800 */
[----:B------:R-:W1:Y:S08]  /*0060*/  S2UR UR4, SR_CTAID.X ;  /* 0x00000000000479c3 */ /* 0x000e700000002500 */
[----:B------:R-:W2:Y:S01]  /*0070*/  LDC.64 R2, c[0x0][0x390] ;  /* 0x0000e400ff027b82 */ /* 0x000ea20000000a00 */
[----:B0-----:R-:W-:-:S02]  /*0080*/  IMAD R0, R0, UR5, R5 ;  /* 0x0000000500007c24 */ /* 0x001fc4000f8e0205 */
[----:B-1----:R-:W-:-:S03]  /*0090*/  IMAD R7, R7, UR4, R4 ;  /* 0x0000000407077c24 */ /* 0x002fc6000f8e0204 */
[----:B--2---:R-:W-:-:S04]  /*00a0*/  ISETP.GT.U32.AND P0, PT, R0, R3, PT ;  /* 0x000000030000720c */ /* 0x004fc80003f04070 */
[----:B------:R-:W-:-:S04]  /*00b0*/  ISETP.GT.U32.OR P0, PT, R7, R2, P0 ;  /* 0x000000020700720c */ /* 0x000fc80000704470 */
[----:B------:R-:W-:-:S13]  /*00c0*/  ISETP.EQ.OR P0, PT, R2, RZ, P0 ;  /* 0x000000ff0200720c */ /* 0x000fda0000702670 */
[----:B------:R-:W-:Y:S05]  /*00d0*/  @P0 EXIT ;  /* 0x000000000000094d */ /* 0x000fea0003800000 */
[----:B------:R-:W0:Y:S01]  /*00e0*/  LDC.64 R4, c[0x0][0x388] ;  /* 0x0000e200ff047b82 */ /* 0x000e220000000a00 */
[C---:B------:R-:W-:Y:S01]  /*00f0*/  IADD3 R3, PT, PT, R2.reuse, -0x1, RZ ;  /* 0xffffffff02037810 */ /* 0x040fe20007ffe0ff */
[----:B------:R-:W1:Y:S01]  /*0100*/  LDCU.64 UR4, c[0x0][0x358] ;  /* 0x00006b00ff0477ac */ /* 0x000e620008000a00 */
[----:B------:R-:W-:Y:S02]  /*0110*/  LOP3.LUT R18, R2, 0xf, RZ, 0xc0, !PT ;  /* 0x0000000f02127812 */ /* 0x000fe400078ec0ff */
[----:B------:R-:W-:Y:S01]  /*0120*/  ISETP.GE.U32.AND P1, PT, R3, 0xf, PT ;  /* 0x0000000f0300780c */ /* 0x000fe20003f26070 */
[----:B------:R-:W-:Y:S02]  /*0130*/  IMAD R3, R0, R2, R7 ;  /* 0x0000000200037224 */ /* 0x000fe400078e0207 */
[----:B------:R-:W-:Y:S01]  /*0140*/  HFMA2 R0, -RZ, RZ, 0, 0 ;  /* 0x00000000ff007431 */ /* 0x000fe200000001ff */
[----:B------:R-:W-:Y:S01]  /*0150*/  ISETP.NE.AND P0, PT, R18, RZ, PT ;  /* 0x000000ff1200720c */ /* 0x000fe20003f05270 */
[----:B0-----:R-:W-:-:S08]  /*0160*/  IMAD.WIDE.U32 R4, R3, 0x4, R4 ;  /* 0x0000000403047825 */ /* 0x001fd000078e0004 */
[----:B-1----:R-:W-:Y:S05]  /*0170*/  @!P1 BRA `(.L_x_0) ;  /* 0x00000004001c9947 */ /* 0x002fea0003800000 */
[----:B------:R-:W-:Y:S01]  /*0180*/  LOP3.LUT R0, R2, 0xfffffff0, RZ, 0xc0, !PT ;  /* 0xfffffff002007812 */ /* 0x000fe200078ec0ff */
[----:B------:R-:W-:-:S03]  /*0190*/  IMAD R3, R7, R2, 0x7 ;  /* 0x0000000707037424 */ /* 0x000fc600078e0202 */
[----:B------:R-:W-:-:S07]  /*01a0*/  IADD3 R6, PT, PT, -R0, RZ, RZ ;  /* 0x000000ff00067210 */ /* 0x000fce0007ffe1ff */
.L_x_1:
[----:B------:R-:W2:Y:S01]  /*01b0*/  LDG.E R17, desc[UR4][R4.64] ;  /* 0x0000000404117981 */ /* 0x000ea2000c1e1900 */
[----:B0-----:R-:W0:Y:S01]  /*01c0*/  LDC.64 R8, c[0x0][0x380] ;  /* 0x0000e000ff087b82 */ /* 0x001e220000000a00 */
[----:B------:R-:W-:-:S05]  /*01d0*/  IADD3 R11, PT, PT, R3, -0x7, RZ ;  /* 0xfffffff9030b7810 */ /* 0x000fca0007ffe0ff */
[----:B0-----:R-:W-:-:S05]  /*01e0*/  IMAD.WIDE.U32 R10, R11, 0x4, R8 ;  /* 0x000000040b0a7825 */ /* 0x001fca00078e0008 */
[----:B--2---:R0:W-:Y:S04]  /*01f0*/  REDG.E.ADD.F32.FTZ.RN.STRONG.GPU desc[UR4][R10.64], R17 ;  /* 0x000000110a0079a6 */ /* 0x0041e8000c12f304 */
[----:B------:R-:W2:Y:S01]  /*0200*/  LDG.E R19, desc[UR4][R4.64] ;  /* 0x0000000404137981 */ /* 0x000ea2000c1e1900 */
[----:B------:R-:W-:-:S04]  /*0210*/  VIADD R13, R3, 0xfffffffa ;  /* 0xfffffffa030d7836 */ /* 0x000fc80000000000 */
[----:B------:R-:W-:Y:S01]  /*0220*/  IMAD.WIDE.U32 R12, R13, 0x4, R8 ;  /* 0x000000040d0c7825 */ /* 0x000fe200078e0008 */
[----:B------:R-:W-:-:S04]  /*0230*/  IADD3 R15, PT, PT, R3, -0x5, RZ ;  /* 0xfffffffb030f7810 */ /* 0x000fc80007ffe0ff */
[----:B--2---:R1:W-:Y:S04]  /*0240*/  REDG.E.ADD.F32.FTZ.RN.STRONG.GPU desc[UR4][R12.64], R19 ;  /* 0x000000130c0079a6 */ /* 0x0043e8000c12f304 */
[----:B------:R-:W2:Y:S01]  /*0250*/  LDG.E R21, desc[UR4][R4.64] ;  /* 0x0000000404157981 */ /* 0x000ea2000c1e1900 */
[----:B------:R-:W-:Y:S01]  /*0260*/  IMAD.WIDE.U32 R14, R15, 0x4, R8 ;  /* 0x000000040f0e7825 */ /* 0x000fe200078e0008 */
[----:B------:R-:W-:-:S04]  /*0270*/  IADD3 R23, PT, PT, R3, -0x4, RZ ;  /* 0xfffffffc03177810 */ /* 0x000fc80007ffe0ff */
[----:B--2---:R2:W-:Y:S04]  /*0280*/  REDG.E.ADD.F32.FTZ.RN.STRONG.GPU desc[UR4][R14.64], R21 ;  /* 0x000000150e0079a6 */ /* 0x0045e8000c12f304 */
[----:B------:R-:W3:Y:S01]  /*0290*/  LDG.E R25, desc[UR4][R4.64] ;  /* 0x0000000404197981 */ /* 0x000ee2000c1e1900 */
[----:B0-----:R-:W-:Y:S01]  /*02a0*/  IMAD.WIDE.U32 R10, R23, 0x4, R8 ;  /* 0x00000004170a7825 */ /* 0x001fe200078e0008 */
[----:B------:R-:W-:-:S04]  /*02b0*/  IADD3 R17, PT, PT, R3, -0x3, RZ ;  /* 0xfffffffd03117810 */ /* 0x000fc80007ffe0ff */
[----:B---3--:R0:W-:Y:S04]  /*02c0*/  REDG.E.ADD.F32.FTZ.RN.STRONG.GPU desc[UR4][R10.64], R25 ;  /* 0x000000190a0079a6 */ /* 0x0081e8000c12f304 */
[----:B------:R-:W3:Y:S01]  /*02d0*/  LDG.E R23, desc[UR4][R4.64] ;  /* 0x0000000404177981 */ /* 0x000ee2000c1e1900 */
[----:B-1----:R-:W-:Y:S01]  /*02e0*/  IMAD.WIDE.U32 R12, R17, 0x4, R8 ;  /* 0x00000004110c7825 */ /* 0x002fe200078e0008 */
[----:B------:R-:W-:-:S04]  /*02f0*/  IADD3 R17, PT, PT, R3, -0x2, RZ ;  /* 0xfffffffe03117810 */ /* 0x000fc80007ffe0ff */
[----:B---3--:R1:W-:Y:S04]  /*0300*/  REDG.E.ADD.F32.FTZ.RN.STRONG.GPU desc[UR4][R12.64], R23 ;  /* 0x000000170c0079a6 */ /* 0x0083e8000c12f304 */
[----:B------:R-:W3:Y:S01]  /*0310*/  LDG.E R19, desc[UR4][R4.64] ;  /* 0x0000000404137981 */ /* 0x000ee2000c1e1900 */
[----:B--2---:R-:W-:-:S04]  /*0320*/  IMAD.WIDE.U32 R14, R17, 0x4, R8 ;  /* 0x00000004110e7825 */ /* 0x004fc800078e0008 */
[----:B------:R-:W-:Y:S01]  /*0330*/  VIADD R17, R3, 0xffffffff ;  /* 0xffffffff03117836 */ /* 0x000fe20000000000 */
[----:B---3--:R2:W-:Y:S04]  /*0340*/  REDG.E.ADD.F32.FTZ.RN.STRONG.GPU desc[UR4][R14.64], R19 ;  /* 0x000000130e0079a6 */ /* 0x0085e8000c12f304 */
[----:B------:R-:W3:Y:S01]  /*0350*/  LDG.E R21, desc[UR4][R4.64] ;  /* 0x0000000404157981 */ /* 0x000ee2000c1e1900 */
[----:B0-----:R-:W-:-:S05]  /*0360*/  IMAD.WIDE.U32 R10, R17, 0x4, R8 ;  /* 0x00000004110a7825 */ /* 0x001fca00078e0008 */
[----:B---3--:R0:W-:Y:S04]  /*0370*/  REDG.E.ADD.F32.FTZ.RN.STRONG.GPU desc[UR4][R10.64], R21 ;  /* 0x000000150a0079a6 */ /* 0x0081e8000c12f304 */
[----:B------:R-:W3:Y:S01]  /*0380*/  LDG.E R25, desc[UR4][R4.64] ;  /* 0x0000000404197981 */ /* 0x000ee2000c1e1900 */
[C---:B------:R-:W-:Y:S01]  /*0390*/  IMAD.WIDE.U32 R16, R3.reuse, 0x4, R8 ;  /* 0x0000000403107825 */ /* 0x040fe200078e0008 */
[----:B-1----:R-:W-:-:S04]  /*03a0*/  IADD3 R13, PT, PT, R3, 0x1, RZ ;  /* 0x00000001030d7810 */ /* 0x002fc80007ffe0ff */
[----:B---3--:R1:W-:Y:S04]  /*03b0*/  REDG.E.ADD.F32.FTZ.RN.STRONG.GPU desc[UR4][R16.64], R25 ;  /* 0x00000019100079a6 */ /* 0x0083e8000c12f304 */
[----:B------:R-:W3:Y:S01]  /*03c0*/  LDG.E R23, desc[UR4][R4.64] ;  /* 0x0000000404177981 */ /* 0x000ee2000c1e1900 */
[----:B------:R-:W-:Y:S01]  /*03d0*/  IMAD.WIDE.U32 R12, R13, 0x4, R8 ;  /* 0x000000040d0c7825 */ /* 0x000fe200078e0008 */
[----:B--2---:R-:W-:-:S04]  /*03e0*/  IADD3 R15, PT, PT, R3, 0x2, RZ ;  /* 0x00000002030f7810 */ /* 0x004fc80007ffe0ff */
[----:B---3--:R2:W-:Y:S04]  /*03f0*/  REDG.E.ADD.F32.FTZ.RN.STRONG.GPU desc[UR4][R12.64], R23 ;  /* 0x000000170c0079a6 */ /* 0x0085e8000c12f304 */
[----:B------:R-:W3:Y:S01]  /*0400*/  LDG.E R19, desc[UR4][R4.64] ;  /* 0x0000000404137981 */ /* 0x000ee2000c1e1900 */
[----:B------:R-:W-:Y:S01]  /*0410*/  IMAD.WIDE.U32 R14, R15, 0x4, R8 ;  /* 0x000000040f0e7825 */ /* 0x000fe200078e0008 */
[----:B0-----:R-:W-:-:S04]  /*0420*/  IADD3 R11, PT, PT, R3, 0x3, RZ ;  /* 0x00000003030b7810 */ /* 0x001fc80007ffe0ff */
[----:B---3--:R0:W-:Y:S04]  /*0430*/  REDG.E.ADD.F32.FTZ.RN.STRONG.GPU desc[UR4][R14.64], R19 ;  /* 0x000000130e0079a6 */ /* 0x0081e8000c12f304 */
[----:B------:R-:W3:Y:S01]  /*0440*/  LDG.E R21, desc[UR4][R4.64] ;  /* 0x0000000404157981 */ /* 0x000ee2000c1e1900 */
[----:B------:R-:W-:Y:S01]  /*0450*/  IMAD.WIDE.U32 R10, R11, 0x4, R8 ;  /* 0x000000040b0a7825 */ /* 0x000fe200078e0008 */
[----:B-1----:R-:W-:-:S04]  /*0460*/  IADD3 R17, PT, PT, R3, 0x4, RZ ;  /* 0x0000000403117810 */ /* 0x002fc80007ffe0ff */
[----:B---3--:R1:W-:Y:S04]  /*0470*/  REDG.E.ADD.F32.FTZ.RN.STRONG.GPU desc[UR4][R10.64], R21 ;  /* 0x000000150a0079a6 */ /* 0x0083e8000c12f304 */
[----:B------:R-:W3:Y:S01]  /*0480*/  LDG.E R25, desc[UR4][R4.64] ;  /* 0x0000000404197981 */ /* 0x000ee2000c1e1900 */
[----:B--2---:R-:W-:-:S04]  /*0490*/  IMAD.WIDE.U32 R12, R17, 0x4, R8 ;  /* 0x00000004110c7825 */ /* 0x004fc800078e0008 */
[----:B------:R-:W-:Y:S01]  /*04a0*/  VIADD R17, R3, 0x5 ;  /* 0x0000000503117836 */ /* 0x000fe20000000000 */
[----:B---3--:R2:W-:Y:S04]  /*04b0*/  REDG.E.ADD.F32.FTZ.RN.STRONG.GPU desc[UR4][R12.64], R25 ;  /* 0x000000190c0079a6 */ /* 0x0085e8000c12f304 */
[----:B------:R-:W3:Y:S01]  /*04c0*/  LDG.E R23, desc[UR4][R4.64] ;  /* 0x0000000404177981 */ /* 0x000ee2000c1e1900 */
[----:B0-----:R-:W-:Y:S01]  /*04d0*/  IMAD.WIDE.U32 R14, R17, 0x4, R8 ;  /* 0x00000004110e7825 */ /* 0x001fe200078e0008 */
[----:B------:R-:W-:-:S04]  /*04e0*/  IADD3 R17, PT, PT, R3, 0x6, RZ ;  /* 0x0000000603117810 */ /* 0x000fc80007ffe0ff */
[----:B---3--:R0:W-:Y:S04]  /*04f0*/  REDG.E.ADD.F32.FTZ.RN.STRONG.GPU desc[UR4][R14.64], R23 ;  /* 0x000000170e0079a6 */ /* 0x0081e8000c12f304 */
[----:B------:R-:W3:Y:S01]  /*0500*/  LDG.E R19, desc[UR4][R4.64] ;  /* 0x0000000404137981 */ /* 0x000ee2000c1e1900 */
[----:B-1----:R-:W-:Y:S01]  /*0510*/  IMAD.WIDE.U32 R10, R17, 0x4, R8 ;  /* 0x00000004110a7825 */ /* 0x002fe200078e0008 */
[----:B------:R-:W-:-:S04]  /*0520*/  IADD3 R17, PT, PT, R3, 0x7, RZ ;  /* 0x0000000703117810 */ /* 0x000fc80007ffe0ff */
[----:B---3--:R0:W-:Y:S04]  /*0530*/  REDG.E.ADD.F32.FTZ.RN.STRONG.GPU desc[UR4][R10.64], R19 ;  /* 0x000000130a0079a6 */ /* 0x0081e8000c12f304 */
[----:B------:R-:W3:Y:S01]  /*0540*/  LDG.E R21, desc[UR4][R4.64] ;  /* 0x0000000404157981 */ /* 0x000ee2000c1e1900 */
[--C-:B--2---:R-:W-:Y:S01]  /*0550*/  IMAD.WIDE.U32 R12, R17, 0x4, R8.reuse ;  /* 0x00000004110c7825 */ /* 0x104fe200078e0008 */
[----:B------:R-:W-:Y:S02]  /*0560*/  IADD3 R6, PT, PT, R6, 0x10, RZ ;  /* 0x0000001006067810 */ /* 0x000fe40007ffe0ff */
[----:B------:R-:W-:Y:S02]  /*0570*/  IADD3 R17, PT, PT, R3, 0x8, RZ ;  /* 0x0000000803117810 */ /* 0x000fe40007ffe0ff */
[----:B------:R-:W-:Y:S01]  /*0580*/  ISETP.NE.AND P1, PT, R6, RZ, PT ;  /* 0x000000ff0600720c */ /* 0x000fe20003f25270 */
[----:B---3--:R0:W-:Y:S04]  /*0590*/  REDG.E.ADD.F32.FTZ.RN.STRONG.GPU desc[UR4][R12.64], R21 ;  /* 0x000000150c0079a6 */ /* 0x0081e8000c12f304 */
[----:B------:R-:W2:Y:S01]  /*05a0*/  LDG.E R25, desc[UR4][R4.64] ;  /* 0x0000000404197981 */ /* 0x000ea2000c1e1900 */
[----:B------:R-:W-:-:S04]  /*05b0*/  IMAD.WIDE.U32 R8, R17, 0x4, R8 ;  /* 0x0000000411087825 */ /* 0x000fc800078e0008 */
[----:B------:R-:W-:Y:S01]  /*05c0*/  VIADD R3, R3, 0x10 ;  /* 0x0000001003037836 */ /* 0x000fe20000000000 */
[----:B--2---:R0:W-:Y:S02]  /*05d0*/  REDG.E.ADD.F32.FTZ.RN.STRONG.GPU desc[UR4][R8.64], R25 ;  /* 0x00000019080079a6 */ /* 0x0041e4000c12f304 */
[----:B------:R-:W-:Y:S05]  /*05e0*/  @P1 BRA `(.L_x_1) ;  /* 0xfffffff800f01947 */ /* 0x000fea000383ffff */
.L_x_0:
[----:B------:R-:W-:Y:S05]  /*05f0*/  @!P0 EXIT ;  /* 0x000000000000894d */ /* 0x000fea0003800000 */
[----:B------:R-:W-:Y:S02]  /*0600*/  ISETP.GE.U32.AND P0, PT, R18, 0x8, PT ;  /* 0x000000081200780c */ /* 0x000fe40003f06070 */
[----:B------:R-:W-:-:S04]  /*0610*/  LOP3.LUT R6, R2, 0x7, RZ, 0xc0, !PT ;  /* 0x0000000702067812 */ /* 0x000fc800078ec0ff */
[----:B------:R-:W-:-:S07]  /*0620*/  ISETP.NE.AND P1, PT, R6, RZ, PT ;  /* 0x000000ff0600720c */ /* 0x000fce0003f25270 */
[----:B------:R-:W-:Y:S06]  /*0630*/  @!P0 BRA `(.L_x_2) ;  /* 0x0000000000888947 */ /* 0x000fec0003800000 */
[----:B------:R-:W2:Y:S01]  /*0640*/  LDG.E R17, desc[UR4][R4.64] ;  /* 0x0000000404117981 */ /* 0x000ea2000c1e1900 */
[----:B0-----:R-:W0:Y:S01]  /*0650*/  LDC.64 R8, c[0x0][0x380] ;  /* 0x0000e000ff087b82 */ /* 0x001e220000000a00 */
[----:B------:R-:W-:-:S04]  /*0660*/  IMAD R3, R7, R2, R0 ;  /* 0x0000000207037224 */ /* 0x000fc800078e0200 */
[----:B0-----:R-:W-:-:S05]  /*0670*/  IMAD.WIDE.U32 R10, R3, 0x4, R8 ;  /* 0x00000004030a7825 */ /* 0x001fca00078e0008 */
[----:B--2---:R0:W-:Y:S04]  /*0680*/  REDG.E.ADD.F32.FTZ.RN.STRONG.GPU desc[UR4][R10.64], R17 ;  /* 0x000000110a0079a6 */ /* 0x0041e8000c12f304 */
[----:B------:R-:W2:Y:S01]  /*0690*/  LDG.E R19, desc[UR4][R4.64] ;  /* 0x0000000404137981 */ /* 0x000ea2000c1e1900 */
[----:B------:R-:W-:-:S05]  /*06a0*/  IADD3 R13, PT, PT, R3, 0x1, RZ ;  /* 0x00000001030d7810 */ /* 0x000fca0007ffe0ff */
[----:B------:R-:W-:Y:S01]  /*06b0*/  IMAD.WIDE.U32 R12, R13, 0x4, R8 ;  /* 0x000000040d0c7825 */ /* 0x000fe200078e0008 */
[----:B------:R-:W-:-:S04]  /*06c0*/  IADD3 R15, PT, PT, R3, 0x2, RZ ;  /* 0x00000002030f7810 */ /* 0x000fc80007ffe0ff */
[----:B--2---:R1:W-:Y:S04]  /*06d0*/  REDG.E.ADD.F32.FTZ.RN.STRONG.GPU desc[UR4][R12.64], R19 ;  /* 0x000000130c0079a6 */ /* 0x0043e8000c12f304 */
[----:B------:R-:W2:Y:S01]  /*06e0*/  LDG.E R21, desc[UR4][R4.64] ;  /* 0x0000000404157981 */ /* 0x000ea2000c1e1900 */
[----:B------:R-:W-:Y:S01]  /*06f0*/  IMAD.WIDE.U32 R14, R15, 0x4, R8 ;  /* 0x000000040f0e7825 */ /* 0x000fe200078e0008 */
[----:B------:R-:W-:-:S04]  /*0700*/  IADD3 R23, PT, PT, R3, 0x3, RZ ;  /* 0x0000000303177810 */ /* 0x000fc80007ffe0ff */
[----:B--2---:R2:W-:Y:S04]  /*0710*/  REDG.E.ADD.F32.FTZ.RN.STRONG.GPU desc[UR4][R14.64], R21 ;  /* 0x000000150e0079a6 */ /* 0x0045e8000c12f304 */
[----:B------:R-:W3:Y:S01]  /*0720*/  LDG.E R25, desc[UR4][R4.64] ;  /* 0x0000000404197981 */ /* 0x000ee2000c1e1900 */
[----:B0-----:R-:W-:Y:S01]  /*0730*/  IMAD.WIDE.U32 R10, R23, 0x4, R8 ;  /* 0x00000004170a7825 */ /* 0x001fe200078e0008 */
[----:B------:R-:W-:-:S04]  /*0740*/  IADD3 R17, PT, PT, R3, 0x4, RZ ;  /* 0x0000000403117810 */ /* 0x000fc80007ffe0ff */
[----:B---3--:R0:W-:Y:S04]  /*0750*/  REDG.E.ADD.F32.FTZ.RN.STRONG.GPU desc[UR4][R10.64], R25 ;  /* 0x000000190a0079a6 */ /* 0x0081e8000c12f304 */
[----:B------:R-:W3:Y:S01]  /*0760*/  LDG.E R23, desc[UR4][R4.64] ;  /* 0x0000000404177981 */ /* 0x000ee2000c1e1900 */
[----:B-1----:R-:W-:-:S04]  /*0770*/  IMAD.WIDE.U32 R12, R17, 0x4, R8 ;  /* 0x00000004110c7825 */ /* 0x002fc800078e0008 */
[----:B------:R-:W-:Y:S01]  /*0780*/  VIADD R17, R3, 0x5 ;  /* 0x0000000503117836 */ /* 0x000fe20000000000 */
[----:B---3--:R1:W-:Y:S04]  /*0790*/  REDG.E.ADD.F32.FTZ.RN.STRONG.GPU desc[UR4][R12.64], R23 ;  /* 0x000000170c0079a6 */ /* 0x0083e8000c12f304 */
[----:B------:R-:W3:Y:S01]  /*07a0*/  LDG.E R19, desc[UR4][R4.64] ;  /* 0x0000000404137981 */ /* 0x000ee2000c1e1900 */
[----:B--2---:R-:W-:Y:S01]  /*07b0*/  IMAD.WIDE.U32 R14, R17, 0x4, R8 ;  /* 0x00000004110e7825 */ /* 0x004fe200078e0008 */
[----:B------:R-:W-:-:S04]  /*07c0*/  IADD3 R17, PT, PT, R3, 0x6, RZ ;  /* 0x0000000603117810 */ /* 0x000fc80007ffe0ff */
[----:B---3--:R1:W-:Y:S04]  /*07d0*/  REDG.E.ADD.F32.FTZ.RN.STRONG.GPU desc[UR4][R14.64], R19 ;  /* 0x000000130e0079a6 */ /* 0x0083e8000c12f304 */
[----:B------:R-:W2:Y:S01]  /*07e0*/  LDG.E R21, desc[UR4][R4.64] ;  /* 0x0000000404157981 */ /* 0x000ea2000c1e1900 */
[----:B0-----:R-:W-:Y:S01]  /*07f0*/  IMAD.WIDE.U32 R10, R17, 0x4, R8 ;  /* 0x00000004110a7825 */ /* 0x001fe200078e0008 */
[----:B------:R-:W-:-:S04]  /*0800*/  IADD3 R3, PT, PT, R3, 0x7, RZ ;  /* 0x0000000703037810 */ /* 0x000fc80007ffe0ff */
[----:B--2---:R1:W-:Y:S04]  /*0810*/  REDG.E.ADD.F32.FTZ.RN.STRONG.GPU desc[UR4][R10.64], R21 ;  /* 0x000000150a0079a6 */ /* 0x0043e8000c12f304 */
[----:B------:R-:W2:Y:S01]  /*0820*/  LDG.E R17, desc[UR4][R4.64] ;  /* 0x0000000404117981 */ /* 0x000ea2000c1e1900 */
[----:B------:R-:W-:Y:S01]  /*0830*/  IMAD.WIDE.U32 R8, R3, 0x4, R8 ;  /* 0x0000000403087825 */ /* 0x000fe200078e0008 */
[----:B------:R-:W-:-:S04]  /*0840*/  IADD3 R0, PT, PT, R0, 0x8, RZ ;  /* 0x0000000800007810 */ /* 0x000fc80007ffe0ff */
[----:B--2---:R1:W-:Y:S03]  /*0850*/  REDG.E.ADD.F32.FTZ.RN.STRONG.GPU desc[UR4][R8.64], R17 ;  /* 0x00000011080079a6 */ /* 0x0043e6000c12f304 */
.L_x_2:
[----:B------:R-:W-:Y:S05]  /*0860*/  @!P1 EXIT ;  /* 0x000000000000994d */ /* 0x000fea0003800000 */
[----:B------:R-:W-:Y:S02]  /*0870*/  ISETP.GE.U32.AND P0, PT, R6, 0x4, PT ;  /* 0x000000040600780c */ /* 0x000fe40003f06070 */
[----:B------:R-:W-:-:S04]  /*0880*/  LOP3.LUT R3, R2, 0x3, RZ, 0xc0, !PT ;  /* 0x0000000302037812 */ /* 0x000fc800078ec0ff */
[----:B------:R-:W-:-:S07]  /*0890*/  ISETP.NE.AND P1, PT, R3, RZ, PT ;  /* 0x000000ff0300720c */ /* 0x000fce0003f25270 */
[----:B------:R-:W-:Y:S06]  /*08a0*/  @!P0 BRA `(.L_x_3) ;  /* 0x0000000000488947 */ /* 0x000fec0003800000 */
[----:B-1----:R-:W2:Y:S01]  /*08b0*/  LDG.E R17, desc[UR4][R4.64] ;  /* 0x0000000404117981 */ /* 0x002ea2000c1e1900 */
[----:B0-----:R-:W0:Y:S01]  /*08c0*/  LDC.64 R8, c[0x0][0x380] ;  /* 0x0000e000ff087b82 */ /* 0x001e220000000a00 */
[----:B------:R-:W-:-:S04]  /*08d0*/  IMAD R25, R7, R2, R0 ;  /* 0x0000000207197224 */ /* 0x000fc800078e0200 */
[----:B0-----:R-:W-:-:S05]  /*08e0*/  IMAD.WIDE.U32 R10, R25, 0x4, R8 ;  /* 0x00000004190a7825 */ /* 0x001fca00078e0008 */
[----:B--2---:R2:W-:Y:S04]  /*08f0*/  REDG.E.ADD.F32.FTZ.RN.STRONG.GPU desc[UR4][R10.64], R17 ;  /* 0x000000110a0079a6 */ /* 0x0045e8000c12f304 */
[----:B------:R-:W3:Y:S01]  /*0900*/  LDG.E R19, desc[UR4][R4.64] ;  /* 0x0000000404137981 */ /* 0x000ee2000c1e1900 */
[----:B------:R-:W-:-:S05]  /*0910*/  IADD3 R13, PT, PT, R25, 0x1, RZ ;  /* 0x00000001190d7810 */ /* 0x000fca0007ffe0ff */
[----:B------:R-:W-:-:S05]  /*0920*/  IMAD.WIDE.U32 R12, R13, 0x4, R8 ;  /* 0x000000040d0c7825 */ /* 0x000fca00078e0008 */
[----:B---3--:R2:W-:Y:S04]  /*0930*/  REDG.E.ADD.F32.FTZ.RN.STRONG.GPU desc[UR4][R12.64], R19 ;  /* 0x000000130c0079a6 */ /* 0x0085e8000c12f304 */
[----:B------:R-:W3:Y:S01]  /*0940*/  LDG.E R21, desc[UR4][R4.64] ;  /* 0x0000000404157981 */ /* 0x000ee2000c1e1900 */
[----:B------:R-:W-:-:S04]  /*0950*/  VIADD R15, R25, 0x2 ;  /* 0x00000002190f7836 */ /* 0x000fc80000000000 */
[----:B------:R-:W-:Y:S01]  /*0960*/  IMAD.WIDE.U32 R14, R15, 0x4, R8 ;  /* 0x000000040f0e7825 */ /* 0x000fe200078e0008 */
[----:B------:R-:W-:-:S04]  /*0970*/  IADD3 R25, PT, PT, R25, 0x3, RZ ;  /* 0x0000000319197810 */ /* 0x000fc80007ffe0ff */
[----:B---3--:R2:W-:Y:S04]  /*0980*/  REDG.E.ADD.F32.FTZ.RN.STRONG.GPU desc[UR4][R14.64], R21 ;  /* 0x000000150e0079a6 */ /* 0x0085e8000c12f304 */
[----:B------:R-:W3:Y:S01]  /*0990*/  LDG.E R23, desc[UR4][R4.64] ;  /* 0x0000000404177981 */ /* 0x000ee2000c1e1900 */
[----:B------:R-:W-:Y:S01]  /*09a0*/  IMAD.WIDE.U32 R8, R25, 0x4, R8 ;  /* 0x0000000419087825 */ /* 0x000fe200078e0008 */
[----:B------:R-:W-:-:S04]  /*09b0*/  IADD3 R0, PT, PT, R0, 0x4, RZ ;  /* 0x0000000400007810 */ /* 0x000fc80007ffe0ff */
[----:B---3--:R2:W-:Y:S03]  /*09c0*/  REDG.E.ADD.F32.FTZ.RN.STRONG.GPU desc[UR4][R8.64], R23 ;  /* 0x00000017080079a6 */ /* 0x0085e6000c12f304 */
.L_x_3:
[----:B------:R-:W-:Y:S05]  /*09d0*/  @!P1 EXIT ;  /* 0x000000000000994d */ /* 0x000fea0003800000 */
[----:B012---:R-:W0:Y:S01]  /*09e0*/  LDC.64 R8, c[0x0][0x380] ;  /* 0x0000e000ff087b82 */ /* 0x007e220000000a00 */
[----:B------:R-:W-:Y:S01]  /*09f0*/  IMAD R7, R7, R2, R0 ;  /* 0x0000000207077224 */ /* 0x000fe200078e0200 */
[----:B------:R-:W-:-:S07]  /*0a00*/  IADD3 R0, PT, PT, -R3, RZ, RZ ;  /* 0x000000ff03007210 */ /* 0x000fce0007ffe1ff */
.L_x_4:
[----:B-1----:R-:W2:Y:S01]  /*0a10*/  LDG.E R11, desc[UR4][R4.64] ;  /* 0x00000004040b7981 */ /* 0x002ea2000c1e1900 */
[----:B------:R-:W-:Y:S01]  /*0a20*/  IADD3 R0, PT, PT, R0, 0x1, RZ ;  /* 0x0000000100007810 */ /* 0x000fe20007ffe0ff */
[----:B0-----:R-:W-:-:S03]  /*0a30*/  IMAD.WIDE.U32 R2, R7, 0x4, R8 ;  /* 0x0000000407027825 */ /* 0x001fc600078e0008 */
[----:B------:R-:W-:Y:S02]  /*0a40*/  ISETP.NE.AND P0, PT, R0, RZ, PT ;  /* 0x000000ff0000720c */ /* 0x000fe40003f05270 */
[----:B------:R-:W-:Y:S01]  /*0a50*/  IADD3 R7, PT, PT, R7, 0x1, RZ ;  /* 0x0000000107077810 */ /* 0x000fe20007ffe0ff */
[----:B--2---:R1:W-:Y:S10]  /*0a60*/  REDG.E.ADD.F32.FTZ.RN.STRONG.GPU desc[UR4][R2.64], R11 ;  /* 0x0000000b020079a6 */ /* 0x0043f4000c12f304 */
[----:B------:R-:W-:Y:S05]  /*0a70*/  @P0 BRA `(.L_x_4) ;  /* 0xfffffffc00e40947 */ /* 0x000fea000383ffff */
[----:B------:R-:W-:Y:S05]  /*0a80*/  EXIT ;  /* 0x000000000000794d */ /* 0x000fea0003800000 */
.L_x_5:
[----:B------:R-:W-:-:S00]  /*0a90*/  BRA `(.L_x_5) ;  /* 0xfffffffc00fc7947 */ /* 0x000fc0000383ffff */
[----:B------:R-:W-:-:S00]  /*0aa0*/  NOP ;  /* 0x0000000000007918 */ /* 0x000fc00000000000 */
        /* <DEDUP_REMOVED lines=13> */
.L_x_6:


//--------------------- .nv.shared.reserved.0     --------------------------
	.section	.nv.shared.reserved.0,"aw",@nobits
	.weak		__nv_reservedSMEM_offset_0_alias
	.size		__nv_reservedSMEM_offset_0_alias, 0, 64
	.other		__nv_reservedSMEM_offset_0_alias,@"STO_CUDA_RESERVED_SHARED STV_DEFAULT"
__nv_reservedSMEM_offset_0_alias:
	.zero		0
	.zero		64


//--------------------- .nv.constant0._Z8myKernelPfPKfjj --------------------------
	.section	.nv.constant0._Z8myKernelPfPKfjj,"a",@progbits
	.sectionflags	@""
	.align	4
.nv.constant0._Z8myKernelPfPKfjj:
	.zero		920


//--------------------- SYMBOLS --------------------------

	.type		.nv.reservedSmem.offset0,@object
	.size		.nv.reservedSmem.offset0,0x4
